//
// Generated by NVIDIA NVVM Compiler
//
// Compiler Build ID: CL-36424714
// Cuda compilation tools, release 13.0, V13.0.88
// Based on NVVM 20.0.0
//

.version 9.0
.target sm_100
.address_size 64

	// .globl	rx_kernel
.func  (.param .align 16 .b8 func_retval0[16]) __internal_trig_reduction_slowpathd
(
	.param .b64 __internal_trig_reduction_slowpathd_param_0
)
;
.global .align 8 .b8 __cudart_i2opi_d[144] = {8, 93, 141, 31, 177, 95, 251, 107, 234, 146, 82, 138, 247, 57, 7, 61, 123, 241, 229, 235, 199, 186, 39, 117, 45, 234, 95, 158, 102, 63, 70, 79, 183, 9, 203, 39, 207, 126, 54, 109, 31, 109, 10, 90, 139, 17, 47, 239, 15, 152, 5, 222, 255, 151, 248, 31, 59, 40, 249, 189, 139, 95, 132, 156, 244, 57, 83, 131, 57, 214, 145, 57, 65, 126, 95, 180, 38, 112, 156, 233, 132, 68, 187, 46, 245, 53, 130, 232, 62, 167, 41, 177, 28, 235, 29, 254, 28, 146, 209, 9, 234, 46, 73, 6, 224, 210, 77, 66, 58, 110, 36, 183, 97, 197, 187, 222, 171, 99, 81, 254, 65, 144, 67, 60, 153, 149, 98, 219, 192, 221, 52, 245, 209, 87, 39, 252, 41, 21, 68, 78, 110, 131, 249, 162};
.global .align 16 .b8 __cudart_sin_cos_coeffs[128] = {70, 210, 176, 44, 241, 229, 90, 190, 146, 227, 172, 105, 227, 29, 199, 62, 161, 98, 219, 25, 160, 1, 42, 191, 24, 8, 17, 17, 17, 17, 129, 63, 84, 85, 85, 85, 85, 85, 197, 191, 0, 0, 0, 0, 0, 0, 0, 0, 0, 0, 0, 0, 0, 0, 0, 0, 100, 129, 253, 32, 131, 255, 168, 189, 40, 133, 239, 193, 167, 238, 33, 62, 217, 230, 6, 142, 79, 126, 146, 190, 233, 188, 221, 25, 160, 1, 250, 62, 71, 93, 193, 22, 108, 193, 86, 191, 81, 85, 85, 85, 85, 85, 165, 63, 0, 0, 0, 0, 0, 0, 224, 191, 0, 0, 0, 0, 0, 0, 240, 63};

.visible .entry rx_kernel(
	.param .u64 .ptr .align 1 rx_kernel_param_0,
	.param .u32 rx_kernel_param_1,
	.param .u32 rx_kernel_param_2,
	.param .f64 rx_kernel_param_3
)
{
	.reg .pred 	%p<11>;
	.reg .b32 	%r<33>;
	.reg .b64 	%rd<15>;
	.reg .b64 	%fd<98>;

	ld.param.u64 	%rd3, [rx_kernel_param_0];
	ld.param.u32 	%r11, [rx_kernel_param_1];
	ld.param.u32 	%r12, [rx_kernel_param_2];
	ld.param.f64 	%fd17, [rx_kernel_param_3];
	mov.u32 	%r13, %ctaid.x;
	mov.u32 	%r14, %ntid.x;
	mov.u32 	%r15, %tid.x;
	mad.lo.s32 	%r1, %r13, %r14, %r15;
	mov.b32 	%r16, 1;
	shl.b32 	%r17, %r16, %r12;
	setp.ge.s32 	%p1, %r1, %r17;
	@%p1 bra 	$L__BB0_12;
	mov.b32 	%r18, 1;
	shl.b32 	%r19, %r18, %r11;
	xor.b32  	%r2, %r19, %r1;
	setp.ge.s32 	%p2, %r1, %r2;
	@%p2 bra 	$L__BB0_12;
	cvta.to.global.u64 	%rd4, %rd3;
	mul.wide.s32 	%rd5, %r1, 16;
	add.s64 	%rd1, %rd4, %rd5;
	ld.global.v2.f64 	{%fd2, %fd1}, [%rd1];
	mul.wide.s32 	%rd6, %r2, 16;
	add.s64 	%rd2, %rd4, %rd6;
	ld.global.v2.f64 	{%fd4, %fd3}, [%rd2];
	mul.f64 	%fd5, %fd17, 0d3FE0000000000000;
	abs.f64 	%fd6, %fd5;
	setp.neu.f64 	%p3, %fd6, 0d7FF0000000000000;
	@%p3 bra 	$L__BB0_4;
	mov.f64 	%fd23, 0d0000000000000000;
	mul.rn.f64 	%fd96, %fd5, %fd23;
	mov.b32 	%r31, 1;
	bra.uni 	$L__BB0_7;
$L__BB0_4:
	mul.f64 	%fd18, %fd5, 0d3FE45F306DC9C883;
	cvt.rni.s32.f64 	%r30, %fd18;
	cvt.rn.f64.s32 	%fd19, %r30;
	fma.rn.f64 	%fd20, %fd19, 0dBFF921FB54442D18, %fd5;
	fma.rn.f64 	%fd21, %fd19, 0dBC91A62633145C00, %fd20;
	fma.rn.f64 	%fd96, %fd19, 0dB97B839A252049C0, %fd21;
	setp.ltu.f64 	%p4, %fd6, 0d41E0000000000000;
	@%p4 bra 	$L__BB0_6;
	{ // callseq 0, 0
	.param .b64 param0;
	st.param.f64 	[param0], %fd5;
	.param .align 16 .b8 retval0[16];
	call.uni (retval0), 
	__internal_trig_reduction_slowpathd, 
	(
	param0
	);
	ld.param.f64 	%fd96, [retval0];
	ld.param.b32 	%r30, [retval0+8];
	} // callseq 0
$L__BB0_6:
	add.s32 	%r31, %r30, 1;
$L__BB0_7:
	setp.neu.f64 	%p5, %fd6, 0d7FF0000000000000;
	shl.b32 	%r22, %r31, 6;
	cvt.u64.u32 	%rd7, %r22;
	and.b64  	%rd8, %rd7, 64;
	mov.u64 	%rd9, __cudart_sin_cos_coeffs;
	add.s64 	%rd10, %rd9, %rd8;
	mul.rn.f64 	%fd24, %fd96, %fd96;
	and.b32  	%r23, %r31, 1;
	setp.eq.b32 	%p6, %r23, 1;
	selp.f64 	%fd25, 0dBDA8FF8320FD8164, 0d3DE5DB65F9785EBA, %p6;
	ld.global.nc.v2.f64 	{%fd26, %fd27}, [%rd10];
	fma.rn.f64 	%fd28, %fd25, %fd24, %fd26;
	fma.rn.f64 	%fd29, %fd28, %fd24, %fd27;
	ld.global.nc.v2.f64 	{%fd30, %fd31}, [%rd10+16];
	fma.rn.f64 	%fd32, %fd29, %fd24, %fd30;
	fma.rn.f64 	%fd33, %fd32, %fd24, %fd31;
	ld.global.nc.v2.f64 	{%fd34, %fd35}, [%rd10+32];
	fma.rn.f64 	%fd36, %fd33, %fd24, %fd34;
	fma.rn.f64 	%fd37, %fd36, %fd24, %fd35;
	fma.rn.f64 	%fd38, %fd37, %fd96, %fd96;
	fma.rn.f64 	%fd39, %fd37, %fd24, 0d3FF0000000000000;
	selp.f64 	%fd40, %fd39, %fd38, %p6;
	and.b32  	%r24, %r31, 2;
	setp.eq.s32 	%p7, %r24, 0;
	mov.f64 	%fd41, 0d0000000000000000;
	sub.f64 	%fd42, %fd41, %fd40;
	selp.f64 	%fd12, %fd40, %fd42, %p7;
	@%p5 bra 	$L__BB0_9;
	mov.f64 	%fd48, 0d0000000000000000;
	mul.rn.f64 	%fd97, %fd5, %fd48;
	mov.b32 	%r32, 0;
	bra.uni 	$L__BB0_11;
$L__BB0_9:
	mul.f64 	%fd43, %fd5, 0d3FE45F306DC9C883;
	cvt.rni.s32.f64 	%r32, %fd43;
	cvt.rn.f64.s32 	%fd44, %r32;
	fma.rn.f64 	%fd45, %fd44, 0dBFF921FB54442D18, %fd5;
	fma.rn.f64 	%fd46, %fd44, 0dBC91A62633145C00, %fd45;
	fma.rn.f64 	%fd97, %fd44, 0dB97B839A252049C0, %fd46;
	setp.ltu.f64 	%p8, %fd6, 0d41E0000000000000;
	@%p8 bra 	$L__BB0_11;
	{ // callseq 1, 0
	.param .b64 param0;
	st.param.f64 	[param0], %fd5;
	.param .align 16 .b8 retval0[16];
	call.uni (retval0), 
	__internal_trig_reduction_slowpathd, 
	(
	param0
	);
	ld.param.f64 	%fd97, [retval0];
	ld.param.b32 	%r32, [retval0+8];
	} // callseq 1
$L__BB0_11:
	shl.b32 	%r27, %r32, 6;
	cvt.u64.u32 	%rd11, %r27;
	and.b64  	%rd12, %rd11, 64;
	add.s64 	%rd14, %rd9, %rd12;
	mul.rn.f64 	%fd49, %fd97, %fd97;
	and.b32  	%r28, %r32, 1;
	setp.eq.b32 	%p9, %r28, 1;
	selp.f64 	%fd50, 0dBDA8FF8320FD8164, 0d3DE5DB65F9785EBA, %p9;
	ld.global.nc.v2.f64 	{%fd51, %fd52}, [%rd14];
	fma.rn.f64 	%fd53, %fd50, %fd49, %fd51;
	fma.rn.f64 	%fd54, %fd53, %fd49, %fd52;
	ld.global.nc.v2.f64 	{%fd55, %fd56}, [%rd14+16];
	fma.rn.f64 	%fd57, %fd54, %fd49, %fd55;
	fma.rn.f64 	%fd58, %fd57, %fd49, %fd56;
	ld.global.nc.v2.f64 	{%fd59, %fd60}, [%rd14+32];
	fma.rn.f64 	%fd61, %fd58, %fd49, %fd59;
	fma.rn.f64 	%fd62, %fd61, %fd49, %fd60;
	fma.rn.f64 	%fd63, %fd62, %fd97, %fd97;
	fma.rn.f64 	%fd64, %fd62, %fd49, 0d3FF0000000000000;
	selp.f64 	%fd65, %fd64, %fd63, %p9;
	and.b32  	%r29, %r32, 2;
	setp.eq.s32 	%p10, %r29, 0;
	mov.f64 	%fd66, 0d0000000000000000;
	sub.f64 	%fd67, %fd66, %fd65;
	selp.f64 	%fd68, %fd65, %fd67, %p10;
	fma.rn.f64 	%fd69, %fd68, 0d0000000000000000, 0d0000000000000000;
	sub.f64 	%fd70, %fd66, %fd68;
	mul.f64 	%fd71, %fd2, %fd12;
	mul.f64 	%fd72, %fd1, 0d0000000000000000;
	sub.f64 	%fd73, %fd71, %fd72;
	mul.f64 	%fd74, %fd1, %fd12;
	fma.rn.f64 	%fd75, %fd2, 0d0000000000000000, %fd74;
	mul.f64 	%fd76, %fd4, %fd69;
	mul.f64 	%fd77, %fd3, %fd70;
	sub.f64 	%fd78, %fd76, %fd77;
	mul.f64 	%fd79, %fd3, %fd69;
	fma.rn.f64 	%fd80, %fd4, %fd70, %fd79;
	add.f64 	%fd81, %fd73, %fd78;
	add.f64 	%fd82, %fd75, %fd80;
	st.global.v2.f64 	[%rd1], {%fd81, %fd82};
	mul.f64 	%fd83, %fd2, %fd69;
	mul.f64 	%fd84, %fd1, %fd70;
	sub.f64 	%fd85, %fd83, %fd84;
	mul.f64 	%fd86, %fd1, %fd69;
	fma.rn.f64 	%fd87, %fd2, %fd70, %fd86;
	mul.f64 	%fd88, %fd4, %fd12;
	mul.f64 	%fd89, %fd3, 0d0000000000000000;
	sub.f64 	%fd90, %fd88, %fd89;
	mul.f64 	%fd91, %fd3, %fd12;
	fma.rn.f64 	%fd92, %fd4, 0d0000000000000000, %fd91;
	add.f64 	%fd93, %fd90, %fd85;
	add.f64 	%fd94, %fd92, %fd87;
	st.global.v2.f64 	[%rd2], {%fd93, %fd94};
$L__BB0_12:
	ret;

}
.func  (.param .align 16 .b8 func_retval0[16]) __internal_trig_reduction_slowpathd(
	.param .b64 __internal_trig_reduction_slowpathd_param_0
)
{
	.local .align 8 .b8 	__local_depot1[40];
	.reg .b64 	%SP;
	.reg .b64 	%SPL;
	.reg .pred 	%p<10>;
	.reg .b32 	%r<47>;
	.reg .b64 	%rd<74>;
	.reg .b64 	%fd<5>;

	mov.u64 	%SPL, __local_depot1;
	ld.param.f64 	%fd4, [__internal_trig_reduction_slowpathd_param_0];
	add.u64 	%rd1, %SPL, 0;
	{
	.reg .b32 %temp; 
	mov.b64 	{%temp, %r1}, %fd4;
	}
	shr.u32 	%r2, %r1, 20;
	and.b32  	%r3, %r2, 2047;
	setp.eq.s32 	%p1, %r3, 2047;
	mov.b32 	%r46, 0;
	@%p1 bra 	$L__BB1_9;
	add.s32 	%r20, %r3, -1024;
	mov.b64 	%rd20, %fd4;
	shl.b64 	%rd2, %rd20, 11;
	shr.u32 	%r4, %r20, 6;
	sub.s32 	%r45, 15, %r4;
	sub.s32 	%r21, 19, %r4;
	setp.lt.u32 	%p2, %r20, 128;
	selp.b32 	%r6, 18, %r21, %p2;
	setp.ge.s32 	%p3, %r45, %r6;
	mov.b64 	%rd70, 0;
	@%p3 bra 	$L__BB1_4;
	add.s32 	%r23, %r6, %r4;
	neg.s32 	%r43, %r23;
	or.b64  	%rd3, %rd2, -9223372036854775808;
	mov.b64 	%rd70, 0;
	mov.b32 	%r42, 0;
	mov.u64 	%rd25, __cudart_i2opi_d;
	mov.u32 	%r44, %r45;
$L__BB1_3:
	.pragma "nounroll";
	mul.wide.s32 	%rd22, %r42, 8;
	add.s64 	%rd23, %rd1, %rd22;
	mul.wide.s32 	%rd24, %r44, 8;
	add.s64 	%rd26, %rd25, %rd24;
	ld.global.nc.u64 	%rd27, [%rd26];
	{
	.reg .u32 %r0, %r1, %r2, %r3, %alo, %ahi, %blo, %bhi, %clo, %chi;
	mov.b64 	{%alo,%ahi}, %rd27;
	mov.b64 	{%blo,%bhi}, %rd3;
	mov.b64 	{%clo,%chi}, %rd70;
	mad.lo.cc.u32 	%r0, %alo, %blo, %clo;
	madc.hi.cc.u32 	%r1, %alo, %blo, %chi;
	madc.hi.u32 	%r2, %alo, %bhi, 0;
	mad.lo.cc.u32 	%r1, %alo, %bhi, %r1;
	madc.hi.cc.u32 	%r2, %ahi, %blo, %r2;
	madc.hi.u32 	%r3, %ahi, %bhi, 0;
	mad.lo.cc.u32 	%r1, %ahi, %blo, %r1;
	madc.lo.cc.u32 	%r2, %ahi, %bhi, %r2;
	addc.u32 	%r3, %r3, 0;
	mov.b64 	%rd28, {%r0,%r1};
	mov.b64 	%rd70, {%r2,%r3};
	}
	st.local.u64 	[%rd23], %rd28;
	add.s32 	%r44, %r44, 1;
	add.s32 	%r43, %r43, 1;
	add.s32 	%r42, %r42, 1;
	setp.ne.s32 	%p4, %r43, -15;
	mov.u32 	%r45, %r6;
	@%p4 bra 	$L__BB1_3;
$L__BB1_4:
	cvt.s64.s32 	%rd29, %r45;
	cvt.u64.u32 	%rd30, %r4;
	add.s64 	%rd31, %rd30, %rd29;
	shl.b64 	%rd32, %rd31, 3;
	add.s64 	%rd33, %rd1, %rd32;
	st.local.u64 	[%rd33+-120], %rd70;
	and.b32  	%r15, %r2, 63;
	ld.local.u64 	%rd72, [%rd1+16];
	ld.local.u64 	%rd71, [%rd1+24];
	setp.eq.s32 	%p5, %r15, 0;
	@%p5 bra 	$L__BB1_6;
	shl.b64 	%rd34, %rd71, %r15;
	shr.u64 	%rd35, %rd72, 1;
	xor.b32  	%r24, %r15, 63;
	shr.u64 	%rd36, %rd35, %r24;
	or.b64  	%rd71, %rd34, %rd36;
	ld.local.u64 	%rd37, [%rd1+8];
	shl.b64 	%rd38, %rd72, %r15;
	shr.u64 	%rd39, %rd37, 1;
	shr.u64 	%rd40, %rd39, %r24;
	or.b64  	%rd72, %rd38, %rd40;
$L__BB1_6:
	and.b32  	%r25, %r1, -2147483648;
	shr.u64 	%rd41, %rd71, 62;
	cvt.u32.u64 	%r26, %rd41;
	mov.b64 	{%r27, %r28}, %rd71;
	mov.b64 	{%r29, %r30}, %rd72;
	shf.l.wrap.b32 	%r31, %r30, %r27, 2;
	shf.l.wrap.b32 	%r32, %r27, %r28, 2;
	mov.b64 	%rd42, {%r31, %r32};
	shl.b64 	%rd43, %rd72, 2;
	shr.u64 	%rd44, %rd42, 63;
	cvt.u32.u64 	%r33, %rd44;
	add.s32 	%r34, %r33, %r26;
	setp.eq.s32 	%p6, %r25, 0;
	neg.s32 	%r35, %r34;
	selp.b32 	%r46, %r34, %r35, %p6;
	setp.gt.s64 	%p7, %rd42, -1;
	mov.b64 	%rd45, 0;
	{
	.reg .u32 %r0, %r1, %r2, %r3, %a0, %a1, %a2, %a3, %b0, %b1, %b2, %b3;
	mov.b64 	{%a0,%a1}, %rd45;
	mov.b64 	{%a2,%a3}, %rd45;
	mov.b64 	{%b0,%b1}, %rd43;
	mov.b64 	{%b2,%b3}, %rd42;
	sub.cc.u32 	%r0, %a0, %b0;
	subc.cc.u32 	%r1, %a1, %b1;
	subc.cc.u32 	%r2, %a2, %b2;
	subc.u32 	%r3, %a3, %b3;
	mov.b64 	%rd46, {%r0,%r1};
	mov.b64 	%rd47, {%r2,%r3};
	}
	xor.b32  	%r36, %r25, -2147483648;
	selp.b64 	%rd73, %rd42, %rd47, %p7;
	selp.b64 	%rd14, %rd43, %rd46, %p7;
	selp.b32 	%r17, %r25, %r36, %p7;
	clz.b64 	%r37, %rd73;
	cvt.u64.u32 	%rd15, %r37;
	setp.eq.s32 	%p8, %r37, 0;
	@%p8 bra 	$L__BB1_8;
	cvt.u32.u64 	%r38, %rd15;
	and.b32  	%r39, %r38, 63;
	shl.b64 	%rd48, %rd73, %r39;
	shr.u64 	%rd49, %rd14, 1;
	not.b32 	%r40, %r38;
	and.b32  	%r41, %r40, 63;
	shr.u64 	%rd50, %rd49, %r41;
	or.b64  	%rd73, %rd48, %rd50;
$L__BB1_8:
	mov.b64 	%rd51, -3958705157555305931;
	{
	.reg .u32 %r0, %r1, %r2, %r3, %alo, %ahi, %blo, %bhi;
	mov.b64 	{%alo,%ahi}, %rd73;
	mov.b64 	{%blo,%bhi}, %rd51;
	mul.lo.u32 	%r0, %alo, %blo;
	mul.hi.u32 	%r1, %alo, %blo;
	mad.lo.cc.u32 	%r1, %alo, %bhi, %r1;
	madc.hi.u32 	%r2, %alo, %bhi, 0;
	mad.lo.cc.u32 	%r1, %ahi, %blo, %r1;
	madc.hi.cc.u32 	%r2, %ahi, %blo, %r2;
	madc.hi.u32 	%r3, %ahi, %bhi, 0;
	mad.lo.cc.u32 	%r2, %ahi, %bhi, %r2;
	addc.u32 	%r3, %r3, 0;
	mov.b64 	%rd52, {%r0,%r1};
	mov.b64 	%rd53, {%r2,%r3};
	}
	setp.gt.s64 	%p9, %rd53, 0;
	{
	.reg .u32 %r0, %r1, %r2, %r3, %a0, %a1, %a2, %a3, %b0, %b1, %b2, %b3;
	mov.b64 	{%a0,%a1}, %rd52;
	mov.b64 	{%a2,%a3}, %rd53;
	mov.b64 	{%b0,%b1}, %rd52;
	mov.b64 	{%b2,%b3}, %rd53;
	add.cc.u32 	%r0, %a0, %b0;
	addc.cc.u32 	%r1, %a1, %b1;
	addc.cc.u32 	%r2, %a2, %b2;
	addc.u32 	%r3, %a3, %b3;
	mov.b64 	%rd54, {%r0,%r1};
	mov.b64 	%rd55, {%r2,%r3};
	}
	selp.b64 	%rd56, %rd55, %rd53, %p9;
	selp.s64 	%rd57, -1, 0, %p9;
	sub.s64 	%rd58, %rd57, %rd15;
	cvt.u64.u32 	%rd59, %r17;
	shl.b64 	%rd60, %rd59, 32;
	add.s64 	%rd61, %rd56, 1;
	shr.u64 	%rd62, %rd61, 10;
	add.s64 	%rd63, %rd62, 1;
	shr.u64 	%rd64, %rd63, 1;
	shl.b64 	%rd65, %rd58, 52;
	add.s64 	%rd66, %rd65, %rd64;
	add.s64 	%rd67, %rd66, 4602678819172646912;
	or.b64  	%rd68, %rd67, %rd60;
	mov.b64 	%fd4, %rd68;
$L__BB1_9:
	st.param.f64 	[func_retval0], %fd4;
	st.param.b32 	[func_retval0+8], %r46;
	ret;

}


// ===== COMPILED SASS (sm_100) =====

	.target	sm_100

	.elftype	@"ET_EXEC"


//--------------------- .note.nv.tkinfo           --------------------------
	.section	.note.nv.tkinfo,"",@"SHT_NOTE"
	.sectionflags	@"SHF_NOTE_NV_TKINFO"
	.tkinfo
        /*0018*/ 	.word	0x00000002
        /*0030*/ 	.string	""
        /*0030*/ 	.string	"ptxas"
        /*0030*/ 	.string	"Cuda compilation tools, release 13.0, V13.0.88"
        /*0030*/ 	.string	"Build cuda_13.0.r13.0/compiler.36424714_0"
        /*0030*/ 	.string	"-arch sm_100 -m 64 "



//--------------------- .note.nv.cuinfo           --------------------------
	.section	.note.nv.cuinfo,"",@"SHT_NOTE"
	.sectionflags	@"SHF_NOTE_NV_CUINFO"
        /*0018*/ 	.short	0x0002
        /*001a*/ 	.short	0x0064
        /*001c*/ 	.short	0x0082
	.zero		2


//--------------------- .nv.info                  --------------------------
	.section	.nv.info,"",@"SHT_CUDA_INFO"
	.align	4


	//----- nvinfo : EIATTR_REGCOUNT
	.align		4
        /*0000*/ 	.byte	0x04, 0x2f
        /*0002*/ 	.short	(.L_3 - .L_2)
	.align		4
.L_2:
        /*0004*/ 	.word	index@(rx_kernel)
        /*0008*/ 	.word	0x00000028


	//----- nvinfo : EIATTR_FRAME_SIZE
	.align		4
.L_3:
        /*000c*/ 	.byte	0x04, 0x11
        /*000e*/ 	.short	(.L_5 - .L_4)
	.align		4
.L_4:
        /*0010*/ 	.word	index@($rx_kernel$__internal_trig_reduction_slowpathd)
        /*0014*/ 	.word	0x00000028


	//----- nvinfo : EIATTR_FRAME_SIZE
	.align		4
.L_5:
        /*0018*/ 	.byte	0x04, 0x11
        /*001a*/ 	.short	(.L_7 - .L_6)
	.align		4
.L_6:
        /*001c*/ 	.word	index@(rx_kernel)
        /*0020*/ 	.word	0x00000028


	//----- nvinfo : EIATTR_MIN_STACK_SIZE
	.align		4
.L_7:
        /*0024*/ 	.byte	0x04, 0x12
        /*0026*/ 	.short	(.L_9 - .L_8)
	.align		4
.L_8:
        /*0028*/ 	.word	index@(rx_kernel)
        /*002c*/ 	.word	0x00000028
.L_9:


//--------------------- .nv.compat                --------------------------
	.section	.nv.compat,"",@"SHT_CUDA_COMPAT_INFO"
	.align	4
        /*0000*/ 	.byte	0x02, 0x09, 0x00, 0x00, 0x02, 0x02, 0x01, 0x00, 0x02, 0x05, 0x05, 0x00, 0x03, 0x07, 0x01, 0x01
        /*0010*/ 	.byte	0x02, 0x03, 0x00, 0x00, 0x02, 0x06, 0x01, 0x00, 0x04, 0x0b, 0x08, 0x00, 0x01, 0x00, 0x00, 0x00
        /*0020*/ 	.byte	0x00, 0x00, 0x00, 0x00


//--------------------- .nv.info.rx_kernel        --------------------------
	.section	.nv.info.rx_kernel,"",@"SHT_CUDA_INFO"
	.sectionflags	@""
	.align	4


	//----- nvinfo : EIATTR_CUDA_API_VERSION
	.align		4
        /*0000*/ 	.byte	0x04, 0x37
        /*0002*/ 	.short	(.L_11 - .L_10)
.L_10:
        /*0004*/ 	.word	0x00000082


	//----- nvinfo : EIATTR_KPARAM_INFO
	.align		4
.L_11:
        /*0008*/ 	.byte	0x04, 0x17
        /*000a*/ 	.short	(.L_13 - .L_12)
.L_12:
        /*000c*/ 	.word	0x00000000
        /*0010*/ 	.short	0x0003
        /*0012*/ 	.short	0x0010
        /*0014*/ 	.byte	0x00, 0xf0, 0x21, 0x00


	//----- nvinfo : EIATTR_KPARAM_INFO
	.align		4
.L_13:
        /*0018*/ 	.byte	0x04, 0x17
        /*001a*/ 	.short	(.L_15 - .L_14)
.L_14:
        /*001c*/ 	.word	0x00000000
        /*0020*/ 	.short	0x0002
        /*0022*/ 	.short	0x000c
        /*0024*/ 	.byte	0x00, 0xf0, 0x11, 0x00


	//----- nvinfo : EIATTR_KPARAM_INFO
	.align		4
.L_15:
        /*0028*/ 	.byte	0x04, 0x17
        /*002a*/ 	.short	(.L_17 - .L_16)
.L_16:
        /*002c*/ 	.word	0x00000000
        /*0030*/ 	.short	0x0001
        /*0032*/ 	.short	0x0008
        /*0034*/ 	.byte	0x00, 0xf0, 0x11, 0x00


	//----- nvinfo : EIATTR_KPARAM_INFO
	.align		4
.L_17:
        /*0038*/ 	.byte	0x04, 0x17
        /*003a*/ 	.short	(.L_19 - .L_18)
.L_18:
        /*003c*/ 	.word	0x00000000
        /*0040*/ 	.short	0x0000
        /*0042*/ 	.short	0x0000
        /*0044*/ 	.byte	0x00, 0xf5, 0x21, 0x00


	//----- nvinfo : EIATTR_SPARSE_MMA_MASK
	.align		4
.L_19:
        /*0048*/ 	.byte	0x03, 0x50
        /*004a*/ 	.short	0x0000


	//----- nvinfo : EIATTR_MAXREG_COUNT
	.align		4
        /*004c*/ 	.byte	0x03, 0x1b
        /*004e*/ 	.short	0x00ff


	//----- nvinfo : EIATTR_MERCURY_ISA_VERSION
	.align		4
        /*0050*/ 	.byte	0x03, 0x5f
        /*0052*/ 	.short	0x0101


	//----- nvinfo : EIATTR_VRC_CTA_INIT_COUNT
	.align		4
        /*0054*/ 	.byte	0x02, 0x4a
	.zero		1
	.zero		1


	//----- nvinfo : EIATTR_EXIT_INSTR_OFFSETS
	.align		4
        /*0058*/ 	.byte	0x04, 0x1c
        /*005a*/ 	.short	(.L_21 - .L_20)


	//   ....[0]....
.L_20:
        /*005c*/ 	.word	0x000000a0


	//   ....[1]....
        /*0060*/ 	.word	0x000000f0


	//   ....[2]....
        /*0064*/ 	.word	0x00000a10


	//----- nvinfo : EIATTR_CRS_STACK_SIZE
	.align		4
.L_21:
        /*0068*/ 	.byte	0x04, 0x1e
        /*006a*/ 	.short	(.L_23 - .L_22)
.L_22:
        /*006c*/ 	.word	0x00000000


	//----- nvinfo : EIATTR_CBANK_PARAM_SIZE
	.align		4
.L_23:
        /*0070*/ 	.byte	0x03, 0x19
        /*0072*/ 	.short	0x0018


	//----- nvinfo : EIATTR_PARAM_CBANK
	.align		4
        /*0074*/ 	.byte	0x04, 0x0a
        /*0076*/ 	.short	(.L_25 - .L_24)
	.align		4
.L_24:
        /*0078*/ 	.word	index@(.nv.constant0.rx_kernel)
        /*007c*/ 	.short	0x0380
        /*007e*/ 	.short	0x0018


	//----- nvinfo : EIATTR_SW_WAR
	.align		4
.L_25:
        /*0080*/ 	.byte	0x04, 0x36
        /*0082*/ 	.short	(.L_27 - .L_26)
.L_26:
        /*0084*/ 	.word	0x00000008
.L_27:


//--------------------- .nv.callgraph             --------------------------
	.section	.nv.callgraph,"",@"SHT_CUDA_CALLGRAPH"
	.align	4
	.sectionentsize	8
	.align		4
        /*0000*/ 	.word	0x00000000
	.align		4
        /*0004*/ 	.word	0xffffffff
	.align		4
        /*0008*/ 	.word	0x00000000
	.align		4
        /*000c*/ 	.word	0xfffffffe
	.align		4
        /*0010*/ 	.word	0x00000000
	.align		4
        /*0014*/ 	.word	0xfffffffd
	.align		4
        /*0018*/ 	.word	0x00000000
	.align		4
        /*001c*/ 	.word	0xfffffffc


//--------------------- .nv.constant4             --------------------------
	.section	.nv.constant4,"a",@progbits
	.align	8
	.align		8
.nv.constant4:
        /*0000*/ 	.dword	__cudart_i2opi_d
	.align		8
        /*0008*/ 	.dword	__cudart_sin_cos_coeffs


//--------------------- .text.rx_kernel           --------------------------
	.section	.text.rx_kernel,"ax",@progbits
	.align	128
        .global         rx_kernel
        .type           rx_kernel,@function
        .size           rx_kernel,(.L_x_8 - rx_kernel)
        .other          rx_kernel,@"STO_CUDA_ENTRY STV_DEFAULT"
rx_kernel:
.text.rx_kernel:
[----:B------:R-:W0:Y:S01]  /*0000*/  LDC R1, c[0x0][0x37c] ;  /* 0x0000df00ff017b82 */ /* 0x000e220000000800 */
[----:B------:R-:W1:Y:S07]  /*0010*/  S2R R0, SR_TID.X ;  /* 0x0000000000007919 */ /* 0x000e6e0000002100 */
[----:B------:R-:W1:Y:S01]  /*0020*/  S2UR UR5, SR_CTAID.X ;  /* 0x00000000000579c3 */ /* 0x000e620000002500 */
[----:B------:R-:W2:Y:S01]  /*0030*/  LDCU UR4, c[0x0][0x38c] ;  /* 0x00007180ff0477ac */ /* 0x000ea20008000800 */
[----:B0-----:R-:W-:Y:S01]  /*0040*/  VIADD R1, R1, 0xffffffd8 ;  /* 0xffffffd801017836 */ /* 0x001fe20000000000 */
[----:B------:R-:W-:-:S05]  /*0050*/  UMOV UR6, 0x1 ;  /* 0x0000000100067882 */ /* 0x000fca0000000000 */
[----:B------:R-:W1:Y:S01]  /*0060*/  LDC R19, c[0x0][0x360] ;  /* 0x0000d800ff137b82 */ /* 0x000e620000000800 */
[----:B--2---:R-:W-:Y:S01]  /*0070*/  USHF.L.U32 UR4, UR6, UR4, URZ ;  /* 0x0000000406047299 */ /* 0x004fe200080006ff */
[----:B-1----:R-:W-:-:S05]  /*0080*/  IMAD R19, R19, UR5, R0 ;  /* 0x0000000513137c24 */ /* 0x002fca000f8e0200 */
[----:B------:R-:W-:-:S13]  /*0090*/  ISETP.GE.AND P0, PT, R19, UR4, PT ;  /* 0x0000000413007c0c */ /* 0x000fda000bf06270 */
[----:B------:R-:W-:Y:S05]  /*00a0*/  @P0 EXIT ;  /* 0x000000000000094d */ /* 0x000fea0003800000 */
[----:B------:R-:W0:Y:S02]  /*00b0*/  LDCU UR4, c[0x0][0x388] ;  /* 0x00007100ff0477ac */ /* 0x000e240008000800 */
[----:B0-----:R-:W-:-:S06]  /*00c0*/  USHF.L.U32 UR4, UR6, UR4, URZ ;  /* 0x0000000406047299 */ /* 0x001fcc00080006ff */
[----:B------:R-:W-:-:S04]  /*00d0*/  LOP3.LUT R0, R19, UR4, RZ, 0x3c, !PT ;  /* 0x0000000413007c12 */ /* 0x000fc8000f8e3cff */
[----:B------:R-:W-:-:S13]  /*00e0*/  ISETP.GE.AND P0, PT, R19, R0, PT ;  /* 0x000000001300720c */ /* 0x000fda0003f06270 */
[----:B------:R-:W-:Y:S05]  /*00f0*/  @P0 EXIT ;  /* 0x000000000000094d */ /* 0x000fea0003800000 */
[----:B------:R-:W0:Y:S01]  /*0100*/  LDC.64 R20, c[0x0][0x380] ;  /* 0x0000e000ff147b82 */ /* 0x000e220000000a00 */
[----:B------:R-:W1:Y:S07]  /*0110*/  LDCU.64 UR4, c[0x0][0x358] ;  /* 0x00006b00ff0477ac */ /* 0x000e6e0008000a00 */
[----:B------:R-:W2:Y:S01]  /*0120*/  LDC.64 R22, c[0x0][0x390] ;  /* 0x0000e400ff167b82 */ /* 0x000ea20000000a00 */
[----:B0-----:R-:W-:-:S04]  /*0130*/  IMAD.WIDE R18, R19, 0x10, R20 ;  /* 0x0000001013127825 */ /* 0x001fc800078e0214 */
[----:B------:R-:W-:Y:S01]  /*0140*/  IMAD.WIDE R20, R0, 0x10, R20 ;  /* 0x0000001000147825 */ /* 0x000fe200078e0214 */
[----:B-1----:R0:W5:Y:S04]  /*0150*/  LDG.E.128 R12, desc[UR4][R18.64] ;  /* 0x00000004120c7981 */ /* 0x002168000c1e1d00 */
[----:B------:R0:W5:Y:S01]  /*0160*/  LDG.E.128 R8, desc[UR4][R20.64] ;  /* 0x0000000414087981 */ /* 0x000162000c1e1d00 */
[----:B--2---:R-:W-:-:S08]  /*0170*/  DMUL R22, R22, 0.5 ;  /* 0x3fe0000016167828 */ /* 0x004fd00000000000 */
[----:B------:R-:W-:-:S14]  /*0180*/  DSETP.NEU.AND P0, PT, |R22|, +INF , PT ;  /* 0x7ff000001600742a */ /* 0x000fdc0003f0d200 */
[----:B------:R-:W-:Y:S01]  /*0190*/  @!P0 DMUL R2, RZ, R22 ;  /* 0x00000016ff028228 */ /* 0x000fe20000000000 */
[----:B------:R-:W-:Y:S01]  /*01a0*/  @!P0 IMAD.MOV.U32 R0, RZ, RZ, 0x1 ;  /* 0x00000001ff008424 */ /* 0x000fe200078e00ff */
[----:B0-----:R-:W-:Y:S09]  /*01b0*/  @!P0 BRA `(.L_x_0) ;  /* 0x0000000000608947 */ /* 0x001ff20003800000 */
[----:B------:R-:W-:Y:S01]  /*01c0*/  UMOV UR6, 0x6dc9c883 ;  /* 0x6dc9c88300067882 */ /* 0x000fe20000000000 */
[----:B------:R-:W-:Y:S01]  /*01d0*/  UMOV UR7, 0x3fe45f30 ;  /* 0x3fe45f3000077882 */ /* 0x000fe20000000000 */
[C---:B------:R-:W-:Y:S02]  /*01e0*/  DSETP.GE.AND P0, PT, |R22|.reuse, 2.14748364800000000000e+09, PT ;  /* 0x41e000001600742a */ /* 0x040fe40003f06200 */
[----:B------:R-:W-:Y:S01]  /*01f0*/  DMUL R4, R22, UR6 ;  /* 0x0000000616047c28 */ /* 0x000fe20008000000 */
[----:B------:R-:W-:Y:S01]  /*0200*/  UMOV UR6, 0x54442d18 ;  /* 0x54442d1800067882 */ /* 0x000fe20000000000 */
[----:B------:R-:W-:-:S04]  /*0210*/  UMOV UR7, 0x3ff921fb ;  /* 0x3ff921fb00077882 */ /* 0x000fc80000000000 */
[----:B------:R-:W0:Y:S08]  /*0220*/  F2I.F64 R0, R4 ;  /* 0x0000000400007311 */ /* 0x000e300000301100 */
[----:B0-----:R-:W0:Y:S02]  /*0230*/  I2F.F64 R2, R0 ;  /* 0x0000000000027312 */ /* 0x001e240000201c00 */
[----:B0-----:R-:W-:Y:S01]  /*0240*/  DFMA R6, R2, -UR6, R22 ;  /* 0x8000000602067c2b */ /* 0x001fe20008000016 */
[----:B------:R-:W-:Y:S01]  /*0250*/  UMOV UR6, 0x33145c00 ;  /* 0x33145c0000067882 */ /* 0x000fe20000000000 */
[----:B------:R-:W-:-:S06]  /*0260*/  UMOV UR7, 0x3c91a626 ;  /* 0x3c91a62600077882 */ /* 0x000fcc0000000000 */
[----:B------:R-:W-:Y:S01]  /*0270*/  DFMA R6, R2, -UR6, R6 ;  /* 0x8000000602067c2b */ /* 0x000fe20008000006 */
[----:B------:R-:W-:Y:S01]  /*0280*/  UMOV UR6, 0x252049c0 ;  /* 0x252049c000067882 */ /* 0x000fe20000000000 */
[----:B------:R-:W-:-:S06]  /*0290*/  UMOV UR7, 0x397b839a ;  /* 0x397b839a00077882 */ /* 0x000fcc0000000000 */
[----:B------:R-:W-:Y:S01]  /*02a0*/  DFMA R2, R2, -UR6, R6 ;  /* 0x8000000602027c2b */ /* 0x000fe20008000006 */
[----:B------:R-:W-:Y:S10]  /*02b0*/  @!P0 BRA `(.L_x_1) ;  /* 0x00000000001c8947 */ /* 0x000ff40003800000 */
[----:B------:R-:W-:Y:S01]  /*02c0*/  IMAD.MOV.U32 R6, RZ, RZ, R22 ;  /* 0x000000ffff067224 */ /* 0x000fe200078e0016 */
[----:B------:R-:W-:Y:S01]  /*02d0*/  MOV R0, 0x300 ;  /* 0x0000030000007802 */ /* 0x000fe20000000f00 */
[----:B------:R-:W-:-:S07]  /*02e0*/  IMAD.MOV.U32 R3, RZ, RZ, R23 ;  /* 0x000000ffff037224 */ /* 0x000fce00078e0017 */
[----:B-----5:R-:W-:Y:S05]  /*02f0*/  CALL.REL.NOINC `($rx_kernel$__internal_trig_reduction_slowpathd) ;  /* 0x0000000400c87944 */ /* 0x020fea0003c00000 */
[----:B------:R-:W-:Y:S02]  /*0300*/  IMAD.MOV.U32 R0, RZ, RZ, R4 ;  /* 0x000000ffff007224 */ /* 0x000fe400078e0004 */
[----:B------:R-:W-:Y:S02]  /*0310*/  IMAD.MOV.U32 R2, RZ, RZ, R6 ;  /* 0x000000ffff027224 */ /* 0x000fe400078e0006 */
[----:B------:R-:W-:-:S07]  /*0320*/  IMAD.MOV.U32 R3, RZ, RZ, R7 ;  /* 0x000000ffff037224 */ /* 0x000fce00078e0007 */
.L_x_1:
[----:B------:R-:W-:-:S07]  /*0330*/  VIADD R0, R0, 0x1 ;  /* 0x0000000100007836 */ /* 0x000fce0000000000 */
.L_x_0:
[----:B------:R-:W0:Y:S01]  /*0340*/  LDCU.64 UR6, c[0x4][0x8] ;  /* 0x01000100ff0677ac */ /* 0x000e220008000a00 */
[----:B------:R-:W-:-:S05]  /*0350*/  IMAD.SHL.U32 R4, R0, 0x40, RZ ;  /* 0x0000004000047824 */ /* 0x000fca00078e00ff */
[----:B------:R-:W-:-:S04]  /*0360*/  LOP3.LUT R4, R4, 0x40, RZ, 0xc0, !PT ;  /* 0x0000004004047812 */ /* 0x000fc800078ec0ff */
[----:B0-----:R-:W-:-:S05]  /*0370*/  IADD3 R32, P0, PT, R4, UR6, RZ ;  /* 0x0000000604207c10 */ /* 0x001fca000ff1e0ff */
[----:B------:R-:W-:-:S05]  /*0380*/  IMAD.X R33, RZ, RZ, UR7, P0 ;  /* 0x00000007ff217e24 */ /* 0x000fca00080e06ff */
[----:B------:R-:W2:Y:S04]  /*0390*/  LDG.E.128.CONSTANT R4, desc[UR4][R32.64] ;  /* 0x0000000420047981 */ /* 0x000ea8000c1e9d00 */
[----:B------:R-:W3:Y:S04]  /*03a0*/  LDG.E.128.CONSTANT R24, desc[UR4][R32.64+0x10] ;  /* 0x0000100420187981 */ /* 0x000ee8000c1e9d00 */
[----:B------:R-:W4:Y:S01]  /*03b0*/  LDG.E.128.CONSTANT R28, desc[UR4][R32.64+0x20] ;  /* 0x00002004201c7981 */ /* 0x000f22000c1e9d00 */
[----:B------:R-:W-:Y:S01]  /*03c0*/  LOP3.LUT R16, R0, 0x1, RZ, 0xc0, !PT ;  /* 0x0000000100107812 */ /* 0x000fe200078ec0ff */
[----:B------:R-:W-:Y:S01]  /*03d0*/  IMAD.MOV.U32 R34, RZ, RZ, 0x20fd8164 ;  /* 0x20fd8164ff227424 */ /* 0x000fe200078e00ff */
[----:B------:R-:W-:-:S02]  /*03e0*/  DSETP.NEU.AND P1, PT, |R22|, +INF , PT ;  /* 0x7ff000001600742a */ /* 0x000fc40003f2d200 */
[----:B------:R-:W-:Y:S01]  /*03f0*/  ISETP.NE.U32.AND P0, PT, R16, 0x1, PT ;  /* 0x000000011000780c */ /* 0x000fe20003f05070 */
[----:B------:R-:W-:-:S03]  /*0400*/  IMAD.MOV.U32 R16, RZ, RZ, 0x3da8ff83 ;  /* 0x3da8ff83ff107424 */ /* 0x000fc600078e00ff */
[----:B------:R-:W-:Y:S02]  /*0410*/  FSEL R34, R34, -8.06006814911005101289e+34, !P0 ;  /* 0xf9785eba22227808 */ /* 0x000fe40004000000 */
[----:B------:R-:W-:Y:S01]  /*0420*/  FSEL R35, -R16, 0.11223486810922622681, !P0 ;  /* 0x3de5db6510237808 */ /* 0x000fe20004000100 */
[----:B------:R-:W-:-:S08]  /*0430*/  DMUL R16, R2, R2 ;  /* 0x0000000202107228 */ /* 0x000fd00000000000 */
[----:B--2---:R-:W-:-:S08]  /*0440*/  DFMA R4, R16, R34, R4 ;  /* 0x000000221004722b */ /* 0x004fd00000000004 */
[----:B------:R-:W-:-:S08]  /*0450*/  DFMA R4, R16, R4, R6 ;  /* 0x000000041004722b */ /* 0x000fd00000000006 */
[----:B---3--:R-:W-:-:S08]  /*0460*/  DFMA R4, R16, R4, R24 ;  /* 0x000000041004722b */ /* 0x008fd00000000018 */
[----:B------:R-:W-:-:S08]  /*0470*/  DFMA R4, R16, R4, R26 ;  /* 0x000000041004722b */ /* 0x000fd0000000001a */
[----:B----4-:R-:W-:-:S08]  /*0480*/  DFMA R4, R16, R4, R28 ;  /* 0x000000041004722b */ /* 0x010fd0000000001c */
[----:B------:R-:W-:-:S08]  /*0490*/  DFMA R4, R16, R4, R30 ;  /* 0x000000041004722b */ /* 0x000fd0000000001e */
[----:B------:R-:W-:Y:S02]  /*04a0*/  DFMA R2, R4, R2, R2 ;  /* 0x000000020402722b */ /* 0x000fe40000000002 */
[----:B------:R-:W-:-:S10]  /*04b0*/  DFMA R4, R16, R4, 1 ;  /* 0x3ff000001004742b */ /* 0x000fd40000000004 */
[----:B------:R-:W-:Y:S02]  /*04c0*/  FSEL R6, R4, R2, !P0 ;  /* 0x0000000204067208 */ /* 0x000fe40004000000 */
[----:B------:R-:W-:Y:S01]  /*04d0*/  FSEL R7, R5, R3, !P0 ;  /* 0x0000000305077208 */ /* 0x000fe20004000000 */
[----:B------:R-:W-:Y:S01]  /*04e0*/  @!P1 DMUL R2, RZ, R22 ;  /* 0x00000016ff029228 */ /* 0x000fe20000000000 */
[----:B------:R-:W-:Y:S01]  /*04f0*/  LOP3.LUT P0, RZ, R0, 0x2, RZ, 0xc0, !PT ;  /* 0x0000000200ff7812 */ /* 0x000fe2000780c0ff */
[----:B------:R-:W-:-:S03]  /*0500*/  @!P1 IMAD.MOV.U32 R0, RZ, RZ, RZ ;  /* 0x000000ffff009224 */ /* 0x000fc600078e00ff */
[----:B------:R-:W-:-:S10]  /*0510*/  DADD R4, RZ, -R6 ;  /* 0x00000000ff047229 */ /* 0x000fd40000000806 */
[----:B------:R-:W-:Y:S02]  /*0520*/  FSEL R24, R6, R4, !P0 ;  /* 0x0000000406187208 */ /* 0x000fe40004000000 */
[----:B------:R-:W-:Y:S01]  /*0530*/  FSEL R25, R7, R5, !P0 ;  /* 0x0000000507197208 */ /* 0x000fe20004000000 */
[----:B------:R-:W-:Y:S06]  /*0540*/  @!P1 BRA `(.L_x_2) ;  /* 0x00000000005c9947 */ /* 0x000fec0003800000 */
        /* <DEDUP_REMOVED lines=23> */
.L_x_2:
        /* <DEDUP_REMOVED lines=9> */
[----:B------:R-:W-:-:S03]  /*0750*/  IMAD.MOV.U32 R26, RZ, RZ, 0x20fd8164 ;  /* 0x20fd8164ff1a7424 */ /* 0x000fc600078e00ff */
[----:B------:R-:W-:Y:S01]  /*0760*/  ISETP.NE.U32.AND P0, PT, R16, 0x1, PT ;  /* 0x000000011000780c */ /* 0x000fe20003f05070 */
[----:B------:R-:W-:-:S03]  /*0770*/  IMAD.MOV.U32 R16, RZ, RZ, 0x3da8ff83 ;  /* 0x3da8ff83ff107424 */ /* 0x000fc600078e00ff */
[----:B------:R-:W-:Y:S02]  /*0780*/  FSEL R26, R26, -8.06006814911005101289e+34, !P0 ;  /* 0xf9785eba1a1a7808 */ /* 0x000fe40004000000 */
[----:B------:R-:W-:Y:S01]  /*0790*/  FSEL R27, -R16, 0.11223486810922622681, !P0 ;  /* 0x3de5db65101b7808 */ /* 0x000fe20004000100 */
[----:B------:R-:W-:-:S08]  /*07a0*/  DMUL R16, R2, R2 ;  /* 0x0000000202107228 */ /* 0x000fd00000000000 */
[----:B--2---:R-:W-:Y:S02]  /*07b0*/  DFMA R4, R16, R26, R4 ;  /* 0x0000001a1004722b */ /* 0x004fe40000000004 */
[----:B-----5:R-:W-:-:S06]  /*07c0*/  DMUL R26, R10, R24 ;  /* 0x000000180a1a7228 */ /* 0x020fcc0000000000 */
[----:B------:R-:W-:Y:S02]  /*07d0*/  DFMA R4, R16, R4, R6 ;  /* 0x000000041004722b */ /* 0x000fe40000000006 */
[----:B------:R-:W-:-:S06]  /*07e0*/  DMUL R6, RZ, R14 ;  /* 0x0000000eff067228 */ /* 0x000fcc0000000000 */
[----:B---3--:R-:W-:Y:S02]  /*07f0*/  DFMA R4, R16, R4, R28 ;  /* 0x000000041004722b */ /* 0x008fe4000000001c */
[----:B------:R-:W-:-:S06]  /*0800*/  DFMA R6, R12, R24, -R6 ;  /* 0x000000180c06722b */ /* 0x000fcc0000000806 */
[----:B------:R-:W-:-:S08]  /*0810*/  DFMA R4, R16, R4, R30 ;  /* 0x000000041004722b */ /* 0x000fd0000000001e */
[----:B----4-:R-:W-:-:S08]  /*0820*/  DFMA R4, R16, R4, R32 ;  /* 0x000000041004722b */ /* 0x010fd00000000020 */
[----:B------:R-:W-:-:S08]  /*0830*/  DFMA R4, R16, R4, R34 ;  /* 0x000000041004722b */ /* 0x000fd00000000022 */
[----:B------:R-:W-:Y:S02]  /*0840*/  DFMA R2, R4, R2, R2 ;  /* 0x000000020402722b */ /* 0x000fe40000000002 */
[----:B------:R-:W-:-:S10]  /*0850*/  DFMA R4, R16, R4, 1 ;  /* 0x3ff000001004742b */ /* 0x000fd40000000004 */
[----:B------:R-:W-:Y:S02]  /*0860*/  FSEL R4, R4, R2, !P0 ;  /* 0x0000000204047208 */ /* 0x000fe40004000000 */
[----:B------:R-:W-:Y:S02]  /*0870*/  FSEL R5, R5, R3, !P0 ;  /* 0x0000000305057208 */ /* 0x000fe40004000000 */
[----:B------:R-:W-:-:S04]  /*0880*/  LOP3.LUT P0, RZ, R0, 0x2, RZ, 0xc0, !PT ;  /* 0x0000000200ff7812 */ /* 0x000fc8000780c0ff */
[----:B------:R-:W-:-:S10]  /*0890*/  DADD R2, RZ, -R4 ;  /* 0x00000000ff027229 */ /* 0x000fd40000000804 */
[----:B------:R-:W-:Y:S02]  /*08a0*/  FSEL R16, R4, R2, !P0 ;  /* 0x0000000204107208 */ /* 0x000fe40004000000 */
[----:B------:R-:W-:Y:S01]  /*08b0*/  FSEL R17, R5, R3, !P0 ;  /* 0x0000000305117208 */ /* 0x000fe20004000000 */
[----:B------:R-:W-:-:S05]  /*08c0*/  DMUL R2, RZ, R10 ;  /* 0x0000000aff027228 */ /* 0x000fca0000000000 */
[----:B------:R-:W-:Y:S02]  /*08d0*/  DADD R4, RZ, -R16 ;  /* 0x00000000ff047229 */ /* 0x000fe40000000810 */
[----:B------:R-:W-:Y:S02]  /*08e0*/  DFMA R16, RZ, R16, RZ ;  /* 0x00000010ff10722b */ /* 0x000fe400000000ff */
[-C--:B------:R-:W-:Y:S02]  /*08f0*/  DFMA R2, R8, R24.reuse, -R2 ;  /* 0x000000180802722b */ /* 0x080fe40000000802 */
[----:B------:R-:W-:Y:S02]  /*0900*/  DMUL R24, R14, R24 ;  /* 0x000000180e187228 */ /* 0x000fe40000000000 */
[C---:B------:R-:W-:Y:S02]  /*0910*/  DMUL R28, R10.reuse, R4 ;  /* 0x000000040a1c7228 */ /* 0x040fe40000000000 */
[----:B------:R-:W-:-:S02]  /*0920*/  DMUL R30, R10, R16 ;  /* 0x000000100a1e7228 */ /* 0x000fc40000000000 */
[C---:B------:R-:W-:Y:S02]  /*0930*/  DMUL R22, R14.reuse, R4 ;  /* 0x000000040e167228 */ /* 0x040fe40000000000 */
[-C--:B------:R-:W-:Y:S02]  /*0940*/  DMUL R14, R14, R16.reuse ;  /* 0x000000100e0e7228 */ /* 0x080fe40000000000 */
[C---:B------:R-:W-:Y:S02]  /*0950*/  DFMA R28, R8.reuse, R16, -R28 ;  /* 0x00000010081c722b */ /* 0x040fe4000000081c */
[----:B------:R-:W-:Y:S02]  /*0960*/  DFMA R30, R8, R4, R30 ;  /* 0x00000004081e722b */ /* 0x000fe4000000001e */
[----:B------:R-:W-:Y:S02]  /*0970*/  DFMA R24, RZ, R12, R24 ;  /* 0x0000000cff18722b */ /* 0x000fe40000000018 */
[----:B------:R-:W-:-:S02]  /*0980*/  DFMA R10, RZ, R8, R26 ;  /* 0x00000008ff0a722b */ /* 0x000fc4000000001a */
[C---:B------:R-:W-:Y:S02]  /*0990*/  DFMA R22, R12.reuse, R16, -R22 ;  /* 0x000000100c16722b */ /* 0x040fe40000000816 */
[----:B------:R-:W-:Y:S02]  /*09a0*/  DFMA R14, R12, R4, R14 ;  /* 0x000000040c0e722b */ /* 0x000fe4000000000e */
[----:B------:R-:W-:Y:S02]  /*09b0*/  DADD R4, R6, R28 ;  /* 0x0000000006047229 */ /* 0x000fe4000000001c */
[----:B------:R-:W-:Y:S02]  /*09c0*/  DADD R6, R24, R30 ;  /* 0x0000000018067229 */ /* 0x000fe4000000001e */
[----:B------:R-:W-:Y:S02]  /*09d0*/  DADD R8, R22, R2 ;  /* 0x0000000016087229 */ /* 0x000fe40000000002 */
[----:B------:R-:W-:-:S03]  /*09e0*/  DADD R10, R14, R10 ;  /* 0x000000000e0a7229 */ /* 0x000fc6000000000a */
[----:B------:R-:W-:Y:S04]  /*09f0*/  STG.E.128 desc[UR4][R18.64], R4 ;  /* 0x0000000412007986 */ /* 0x000fe8000c101d04 */
[----:B------:R-:W-:Y:S01]  /*0a00*/  STG.E.128 desc[UR4][R20.64], R8 ;  /* 0x0000000814007986 */ /* 0x000fe2000c101d04 */
[----:B------:R-:W-:Y:S05]  /*0a10*/  EXIT ;  /* 0x000000000000794d */ /* 0x000fea0003800000 */
        .type           $rx_kernel$__internal_trig_reduction_slowpathd,@function
        .size           $rx_kernel$__internal_trig_reduction_slowpathd,(.L_x_8 - $rx_kernel$__internal_trig_reduction_slowpathd)
$rx_kernel$__internal_trig_reduction_slowpathd:
[----:B------:R-:W-:Y:S01]  /*0a20*/  SHF.R.U32.HI R2, RZ, 0x14, R3 ;  /* 0x00000014ff027819 */ /* 0x000fe20000011603 */
[----:B------:R-:W-:-:S03]  /*0a30*/  IMAD.MOV.U32 R4, RZ, RZ, RZ ;  /* 0x000000ffff047224 */ /* 0x000fc600078e00ff */
[----:B------:R-:W-:-:S04]  /*0a40*/  LOP3.LUT R5, R2, 0x7ff, RZ, 0xc0, !PT ;  /* 0x000007ff02057812 */ /* 0x000fc800078ec0ff */
[----:B------:R-:W-:-:S13]  /*0a50*/  ISETP.NE.AND P0, PT, R5, 0x7ff, PT ;  /* 0x000007ff0500780c */ /* 0x000fda0003f05270 */
[----:B------:R-:W-:Y:S05]  /*0a60*/  @!P0 BRA `(.L_x_3) ;  /* 0x0000000800488947 */ /* 0x000fea0003800000 */
[----:B------:R-:W-:Y:S01]  /*0a70*/  VIADD R4, R5, 0xfffffc00 ;  /* 0xfffffc0005047836 */ /* 0x000fe20000000000 */
[----:B------:R-:W-:-:S04]  /*0a80*/  CS2R R26, SRZ ;  /* 0x00000000001a7805 */ /* 0x000fc8000001ff00 */
[----:B------:R-:W-:Y:S02]  /*0a90*/  SHF.R.U32.HI R5, RZ, 0x6, R4 ;  /* 0x00000006ff057819 */ /* 0x000fe40000011604 */
[----:B------:R-:W-:Y:S02]  /*0aa0*/  ISETP.GE.U32.AND P0, PT, R4, 0x80, PT ;  /* 0x000000800400780c */ /* 0x000fe40003f06070 */
[C---:B------:R-:W-:Y:S02]  /*0ab0*/  IADD3 R4, PT, PT, -R5.reuse, 0x13, RZ ;  /* 0x0000001305047810 */ /* 0x040fe40007ffe1ff */
[----:B------:R-:W-:Y:S02]  /*0ac0*/  IADD3 R7, PT, PT, -R5, 0xf, RZ ;  /* 0x0000000f05077810 */ /* 0x000fe40007ffe1ff */
[----:B------:R-:W-:-:S04]  /*0ad0*/  SEL R4, R4, 0x12, P0 ;  /* 0x0000001204047807 */ /* 0x000fc80000000000 */
[----:B------:R-:W-:-:S13]  /*0ae0*/  ISETP.GE.AND P0, PT, R7, R4, PT ;  /* 0x000000040700720c */ /* 0x000fda0003f06270 */
[----:B------:R-:W-:Y:S05]  /*0af0*/  @P0 BRA `(.L_x_4) ;  /* 0x00000000009c0947 */ /* 0x000fea0003800000 */
[----:B------:R-:W-:Y:S01]  /*0b00*/  IADD3 R5, PT, PT, RZ, -R5, -R4 ;  /* 0x80000005ff057210 */ /* 0x000fe20007ffe804 */
[----:B------:R-:W-:Y:S01]  /*0b10*/  IMAD.MOV.U32 R16, RZ, RZ, RZ ;  /* 0x000000ffff107224 */ /* 0x000fe200078e00ff */
[C---:B------:R-:W-:Y:S01]  /*0b20*/  SHF.L.U64.HI R4, R6.reuse, 0xb, R3 ;  /* 0x0000000b06047819 */ /* 0x040fe20000010203 */
[----:B------:R-:W-:Y:S01]  /*0b30*/  IMAD.SHL.U32 R6, R6, 0x800, RZ ;  /* 0x0000080006067824 */ /* 0x000fe200078e00ff */
[----:B------:R-:W-:Y:S01]  /*0b40*/  CS2R R26, SRZ ;  /* 0x00000000001a7805 */ /* 0x000fe2000001ff00 */
[----:B------:R-:W0:Y:S01]  /*0b50*/  LDCU.64 UR6, c[0x0][0x358] ;  /* 0x00006b00ff0677ac */ /* 0x000e220008000a00 */
[----:B------:R-:W-:-:S07]  /*0b60*/  LOP3.LUT R4, R4, 0x80000000, RZ, 0xfc, !PT ;  /* 0x8000000004047812 */ /* 0x000fce00078efcff */
.L_x_5:
[----:B------:R-:W1:Y:S02]  /*0b70*/  LDC.64 R28, c[0x4][RZ] ;  /* 0x01000000ff1c7b82 */ /* 0x000e640000000a00 */
[----:B-1----:R-:W-:-:S06]  /*0b80*/  IMAD.WIDE R28, R7, 0x8, R28 ;  /* 0x00000008071c7825 */ /* 0x002fcc00078e021c */
[----:B0-----:R-:W2:Y:S01]  /*0b90*/  LDG.E.64.CONSTANT R28, desc[UR6][R28.64] ;  /* 0x000000061c1c7981 */ /* 0x001ea2000c1e9b00 */
[----:B------:R-:W-:Y:S02]  /*0ba0*/  VIADD R5, R5, 0x1 ;  /* 0x0000000105057836 */ /* 0x000fe40000000000 */
[----:B------:R-:W-:Y:S02]  /*0bb0*/  VIADD R7, R7, 0x1 ;  /* 0x0000000107077836 */ /* 0x000fe40000000000 */
[----:B--2---:R-:W-:-:S04]  /*0bc0*/  IMAD.WIDE.U32 R26, P2, R28, R6, R26 ;  /* 0x000000061c1a7225 */ /* 0x004fc8000784001a */
[----:B------:R-:W-:Y:S02]  /*0bd0*/  IMAD R17, R28, R4, RZ ;  /* 0x000000041c117224 */ /* 0x000fe400078e02ff */
[CC--:B------:R-:W-:Y:S02]  /*0be0*/  IMAD R30, R29.reuse, R6.reuse, RZ ;  /* 0x000000061d1e7224 */ /* 0x0c0fe400078e02ff */
[----:B------:R-:W-:Y:S01]  /*0bf0*/  IMAD.HI.U32 R31, R29, R6, RZ ;  /* 0x000000061d1f7227 */ /* 0x000fe200078e00ff */
[----:B------:R-:W-:-:S03]  /*0c00*/  IADD3 R27, P0, PT, R17, R27, RZ ;  /* 0x0000001b111b7210 */ /* 0x000fc60007f1e0ff */
[----:B------:R-:W-:Y:S01]  /*0c10*/  IMAD R17, R16, 0x8, R1 ;  /* 0x0000000810117824 */ /* 0x000fe200078e0201 */
[----:B------:R-:W-:Y:S01]  /*0c20*/  IADD3 R27, P1, PT, R30, R27, RZ ;  /* 0x0000001b1e1b7210 */ /* 0x000fe20007f3e0ff */
[----:B------:R-:W-:-:S04]  /*0c30*/  IMAD.HI.U32 R30, R28, R4, RZ ;  /* 0x000000041c1e7227 */ /* 0x000fc800078e00ff */
[----:B------:R-:W-:Y:S01]  /*0c40*/  IMAD.X R28, RZ, RZ, R30, P2 ;  /* 0x000000ffff1c7224 */ /* 0x000fe200010e061e */
[----:B------:R0:W-:Y:S01]  /*0c50*/  STL.64 [R17], R26 ;  /* 0x0000001a11007387 */ /* 0x0001e20000100a00 */
[----:B------:R-:W-:-:S03]  /*0c60*/  IMAD.HI.U32 R30, R29, R4, RZ ;  /* 0x000000041d1e7227 */ /* 0x000fc600078e00ff */
[----:B------:R-:W-:Y:S01]  /*0c70*/  IADD3.X R28, P0, PT, R31, R28, RZ, P0, !PT ;  /* 0x0000001c1f1c7210 */ /* 0x000fe2000071e4ff */
[----:B------:R-:W-:Y:S02]  /*0c80*/  IMAD R29, R29, R4, RZ ;  /* 0x000000041d1d7224 */ /* 0x000fe400078e02ff */
[----:B------:R-:W-:-:S03]  /*0c90*/  VIADD R16, R16, 0x1 ;  /* 0x0000000110107836 */ /* 0x000fc60000000000 */
[----:B------:R-:W-:Y:S01]  /*0ca0*/  IADD3.X R29, P1, PT, R29, R28, RZ, P1, !PT ;  /* 0x0000001c1d1d7210 */ /* 0x000fe20000f3e4ff */
[----:B------:R-:W-:Y:S01]  /*0cb0*/  IMAD.X R28, RZ, RZ, R30, P0 ;  /* 0x000000ffff1c7224 */ /* 0x000fe200000e061e */
[----:B------:R-:W-:-:S03]  /*0cc0*/  ISETP.NE.AND P0, PT, R5, -0xf, PT ;  /* 0xfffffff10500780c */ /* 0x000fc60003f05270 */
[----:B------:R-:W-:Y:S02]  /*0cd0*/  IMAD.X R28, RZ, RZ, R28, P1 ;  /* 0x000000ffff1c7224 */ /* 0x000fe400008e061c */
[----:B0-----:R-:W-:Y:S02]  /*0ce0*/  IMAD.MOV.U32 R26, RZ, RZ, R29 ;  /* 0x000000ffff1a7224 */ /* 0x001fe400078e001d */
[----:B------:R-:W-:-:S06]  /*0cf0*/  IMAD.MOV.U32 R27, RZ, RZ, R28 ;  /* 0x000000ffff1b7224 */ /* 0x000fcc00078e001c */
[----:B------:R-:W-:Y:S05]  /*0d00*/  @P0 BRA `(.L_x_5) ;  /* 0xfffffffc00980947 */ /* 0x000fea000383ffff */
[----:B------:R-:W-:-:S05]  /*0d10*/  LOP3.LUT R4, R2, 0x7ff, RZ, 0xc0, !PT ;  /* 0x000007ff02047812 */ /* 0x000fca00078ec0ff */
[----:B------:R-:W-:-:S05]  /*0d20*/  VIADD R4, R4, 0xfffffc00 ;  /* 0xfffffc0004047836 */ /* 0x000fca0000000000 */
[----:B------:R-:W-:Y:S02]  /*0d30*/  SHF.R.U32.HI R5, RZ, 0x6, R4 ;  /* 0x00000006ff057819 */ /* 0x000fe40000011604 */
[----:B------:R-:W-:Y:S02]  /*0d40*/  ISETP.GE.U32.AND P0, PT, R4, 0x80, PT ;  /* 0x000000800400780c */ /* 0x000fe40003f06070 */
[----:B------:R-:W-:-:S04]  /*0d50*/  IADD3 R5, PT, PT, -R5, 0x13, RZ ;  /* 0x0000001305057810 */ /* 0x000fc80007ffe1ff */
[----:B------:R-:W-:-:S07]  /*0d60*/  SEL R7, R5, 0x12, P0 ;  /* 0x0000001205077807 */ /* 0x000fce0000000000 */
.L_x_4:
[C---:B------:R-:W-:Y:S02]  /*0d70*/  LOP3.LUT R4, R2.reuse, 0x7ff, RZ, 0xc0, !PT ;  /* 0x000007ff02047812 */ /* 0x040fe400078ec0ff */
[----:B------:R-:W-:-:S03]  /*0d80*/  LOP3.LUT P0, R37, R2, 0x3f, RZ, 0xc0, !PT ;  /* 0x0000003f02257812 */ /* 0x000fc6000780c0ff */
[----:B------:R-:W-:-:S05]  /*0d90*/  VIADD R4, R4, 0xfffffc00 ;  /* 0xfffffc0004047836 */ /* 0x000fca0000000000 */
[----:B------:R-:W-:-:S05]  /*0da0*/  SHF.R.U32.HI R4, RZ, 0x6, R4 ;  /* 0x00000006ff047819 */ /* 0x000fca0000011604 */
[----:B------:R-:W-:-:S04]  /*0db0*/  IMAD.IADD R2, R4, 0x1, R7 ;  /* 0x0000000104027824 */ /* 0x000fc800078e0207 */
[----:B------:R-:W-:-:S05]  /*0dc0*/  IMAD.U32 R16, R2, 0x8, R1 ;  /* 0x0000000802107824 */ /* 0x000fca00078e0001 */
[----:B------:R0:W-:Y:S04]  /*0dd0*/  STL.64 [R16+-0x78], R26 ;  /* 0xffff881a10007387 */ /* 0x0001e80000100a00 */
[----:B------:R-:W2:Y:S04]  /*0de0*/  @P0 LDL.64 R28, [R1+0x8] ;  /* 0x00000800011c0983 */ /* 0x000ea80000100a00 */
[----:B------:R-:W3:Y:S04]  /*0df0*/  LDL.64 R6, [R1+0x10] ;  /* 0x0000100001067983 */ /* 0x000ee80000100a00 */
[----:B------:R-:W4:Y:S01]  /*0e00*/  LDL.64 R4, [R1+0x18] ;  /* 0x0000180001047983 */ /* 0x000f220000100a00 */
[----:B------:R-:W-:-:S02]  /*0e10*/  @P0 LOP3.LUT R2, R37, 0x3f, RZ, 0x3c, !PT ;  /* 0x0000003f25020812 */ /* 0x000fc400078e3cff */
[--C-:B--2---:R-:W-:Y:S02]  /*0e20*/  @P0 SHF.R.U64 R17, R28, 0x1, R29.reuse ;  /* 0x000000011c110819 */ /* 0x104fe4000000121d */
[----:B------:R-:W-:Y:S02]  /*0e30*/  @P0 SHF.R.U32.HI R29, RZ, 0x1, R29 ;  /* 0x00000001ff1d0819 */ /* 0x000fe4000001161d */
[C---:B---3--:R-:W-:Y:S02]  /*0e40*/  @P0 SHF.L.U32 R31, R6.reuse, R37, RZ ;  /* 0x00000025061f0219 */ /* 0x048fe400000006ff */
[----:B0-----:R-:W-:Y:S02]  /*0e50*/  @P0 SHF.R.U64 R16, R17, R2, R29 ;  /* 0x0000000211100219 */ /* 0x001fe4000000121d */
[--C-:B------:R-:W-:Y:S02]  /*0e60*/  @P0 SHF.R.U32.HI R35, RZ, 0x1, R7.reuse ;  /* 0x00000001ff230819 */ /* 0x100fe40000011607 */
[----:B------:R-:W-:-:S02]  /*0e70*/  @P0 SHF.R.U64 R33, R6, 0x1, R7 ;  /* 0x0000000106210819 */ /* 0x000fc40000001207 */
[-C--:B------:R-:W-:Y:S02]  /*0e80*/  @P0 SHF.L.U64.HI R28, R6, R37.reuse, R7 ;  /* 0x00000025061c0219 */ /* 0x080fe40000010207 */
[----:B------:R-:W-:Y:S02]  /*0e90*/  @P0 SHF.R.U32.HI R17, RZ, R2, R29 ;  /* 0x00000002ff110219 */ /* 0x000fe4000001161d */
[----:B------:R-:W-:Y:S02]  /*0ea0*/  @P0 LOP3.LUT R6, R31, R16, RZ, 0xfc, !PT ;  /* 0x000000101f060212 */ /* 0x000fe400078efcff */
[----:B----4-:R-:W-:Y:S02]  /*0eb0*/  @P0 SHF.L.U32 R26, R4, R37, RZ ;  /* 0x00000025041a0219 */ /* 0x010fe400000006ff */
[----:B------:R-:W-:Y:S01]  /*0ec0*/  @P0 SHF.R.U64 R33, R33, R2, R35 ;  /* 0x0000000221210219 */ /* 0x000fe20000001223 */
[----:B------:R-:W-:Y:S01]  /*0ed0*/  IMAD.SHL.U32 R16, R6, 0x4, RZ ;  /* 0x0000000406107824 */ /* 0x000fe200078e00ff */
[----:B------:R-:W-:-:S02]  /*0ee0*/  @P0 LOP3.LUT R7, R28, R17, RZ, 0xfc, !PT ;  /* 0x000000111c070212 */ /* 0x000fc400078efcff */
[----:B------:R-:W-:Y:S02]  /*0ef0*/  @P0 SHF.L.U64.HI R37, R4, R37, R5 ;  /* 0x0000002504250219 */ /* 0x000fe40000010205 */
[----:B------:R-:W-:Y:S02]  /*0f00*/  @P0 SHF.R.U32.HI R2, RZ, R2, R35 ;  /* 0x00000002ff020219 */ /* 0x000fe40000011623 */
[----:B------:R-:W-:Y:S02]  /*0f10*/  @P0 LOP3.LUT R4, R26, R33, RZ, 0xfc, !PT ;  /* 0x000000211a040212 */ /* 0x000fe400078efcff */
[----:B------:R-:W-:Y:S02]  /*0f20*/  SHF.L.U64.HI R17, R6, 0x2, R7 ;  /* 0x0000000206117819 */ /* 0x000fe40000010207 */
[----:B------:R-:W-:Y:S02]  /*0f30*/  @P0 LOP3.LUT R5, R37, R2, RZ, 0xfc, !PT ;  /* 0x0000000225050212 */ /* 0x000fe400078efcff */
[----:B------:R-:W-:-:S02]  /*0f40*/  SHF.L.W.U32.HI R7, R7, 0x2, R4 ;  /* 0x0000000207077819 */ /* 0x000fc40000010e04 */
[----:B------:R-:W-:Y:S02]  /*0f50*/  IADD3 RZ, P0, PT, RZ, -R16, RZ ;  /* 0x80000010ffff7210 */ /* 0x000fe40007f1e0ff */
[----:B------:R-:W-:Y:S02]  /*0f60*/  LOP3.LUT R2, RZ, R17, RZ, 0x33, !PT ;  /* 0x00000011ff027212 */ /* 0x000fe400078e33ff */
[----:B------:R-:W-:Y:S02]  /*0f70*/  SHF.L.W.U32.HI R4, R4, 0x2, R5 ;  /* 0x0000000204047819 */ /* 0x000fe40000010e05 */
[----:B------:R-:W-:Y:S02]  /*0f80*/  LOP3.LUT R6, RZ, R7, RZ, 0x33, !PT ;  /* 0x00000007ff067212 */ /* 0x000fe400078e33ff */
[----:B------:R-:W-:Y:S02]  /*0f90*/  IADD3.X R26, P0, PT, RZ, R2, RZ, P0, !PT ;  /* 0x00000002ff1a7210 */ /* 0x000fe4000071e4ff */
[----:B------:R-:W-:-:S02]  /*0fa0*/  LOP3.LUT R2, RZ, R4, RZ, 0x33, !PT ;  /* 0x00000004ff027212 */ /* 0x000fc400078e33ff */
[----:B------:R-:W-:Y:S02]  /*0fb0*/  IADD3.X R6, P1, PT, RZ, R6, RZ, P0, !PT ;  /* 0x00000006ff067210 */ /* 0x000fe4000073e4ff */
[----:B------:R-:W-:-:S03]  /*0fc0*/  ISETP.GT.U32.AND P2, PT, R7, -0x1, PT ;  /* 0xffffffff0700780c */ /* 0x000fc60003f44070 */
[----:B------:R-:W-:Y:S01]  /*0fd0*/  IMAD.X R27, RZ, RZ, R2, P1 ;  /* 0x000000ffff1b7224 */ /* 0x000fe200008e0602 */
[----:B------:R-:W-:-:S04]  /*0fe0*/  ISETP.GT.AND.EX P0, PT, R4, -0x1, PT, P2 ;  /* 0xffffffff0400780c */ /* 0x000fc80003f04320 */
[----:B------:R-:W-:Y:S02]  /*0ff0*/  SEL R2, R4, R27, P0 ;  /* 0x0000001b04027207 */ /* 0x000fe40000000000 */
[----:B------:R-:W-:Y:S02]  /*1000*/  SEL R7, R7, R6, P0 ;  /* 0x0000000607077207 */ /* 0x000fe40000000000 */
[----:B------:R-:W-:Y:S02]  /*1010*/  ISETP.NE.U32.AND P1, PT, R2, RZ, PT ;  /* 0x000000ff0200720c */ /* 0x000fe40003f25070 */
[----:B------:R-:W-:Y:S02]  /*1020*/  SEL R17, R17, R26, P0 ;  /* 0x0000001a11117207 */ /* 0x000fe40000000000 */
[----:B------:R-:W-:Y:S01]  /*1030*/  SEL R27, R7, R2, !P1 ;  /* 0x00000002071b7207 */ /* 0x000fe20004800000 */
[----:B------:R-:W-:-:S05]  /*1040*/  @!P0 IMAD.MOV R16, RZ, RZ, -R16 ;  /* 0x000000ffff108224 */ /* 0x000fca00078e0a10 */
[----:B------:R-:W0:Y:S02]  /*1050*/  FLO.U32 R27, R27 ;  /* 0x0000001b001b7300 */ /* 0x000e2400000e0000 */
[C---:B0-----:R-:W-:Y:S02]  /*1060*/  IADD3 R28, PT, PT, -R27.reuse, 0x1f, RZ ;  /* 0x0000001f1b1c7810 */ /* 0x041fe40007ffe1ff */
[----:B------:R-:W-:-:S03]  /*1070*/  IADD3 R6, PT, PT, -R27, 0x3f, RZ ;  /* 0x0000003f1b067810 */ /* 0x000fc60007ffe1ff */
[----:B------:R-:W-:-:S05]  /*1080*/  @P1 IMAD.MOV R6, RZ, RZ, R28 ;  /* 0x000000ffff061224 */ /* 0x000fca00078e021c */
[----:B------:R-:W-:-:S13]  /*1090*/  ISETP.NE.AND P1, PT, R6, RZ, PT ;  /* 0x000000ff0600720c */ /* 0x000fda0003f25270 */
[----:B------:R-:W-:Y:S05]  /*10a0*/  @!P1 BRA `(.L_x_6) ;  /* 0x0000000000289947 */ /* 0x000fea0003800000 */
[--C-:B------:R-:W-:Y:S02]  /*10b0*/  SHF.R.U64 R26, R16, 0x1, R17.reuse ;  /* 0x00000001101a7819 */ /* 0x100fe40000001211 */
[C---:B------:R-:W-:Y:S02]  /*10c0*/  LOP3.LUT R16, R6.reuse, 0x3f, RZ, 0xc0, !PT ;  /* 0x0000003f06107812 */ /* 0x040fe400078ec0ff */
[----:B------:R-:W-:Y:S02]  /*10d0*/  SHF.R.U32.HI R28, RZ, 0x1, R17 ;  /* 0x00000001ff1c7819 */ /* 0x000fe40000011611 */
[----:B------:R-:W-:Y:S02]  /*10e0*/  LOP3.LUT R17, R6, 0x3f, RZ, 0xc, !PT ;  /* 0x0000003f06117812 */ /* 0x000fe400078e0cff */
[CC--:B------:R-:W-:Y:S02]  /*10f0*/  SHF.L.U64.HI R27, R7.reuse, R16.reuse, R2 ;  /* 0x00000010071b7219 */ /* 0x0c0fe40000010202 */
[----:B------:R-:W-:-:S02]  /*1100*/  SHF.L.U32 R16, R7, R16, RZ ;  /* 0x0000001007107219 */ /* 0x000fc400000006ff */
[-CC-:B------:R-:W-:Y:S02]  /*1110*/  SHF.R.U64 R7, R26, R17.reuse, R28.reuse ;  /* 0x000000111a077219 */ /* 0x180fe4000000121c */
[----:B------:R-:W-:Y:S02]  /*1120*/  SHF.R.U32.HI R2, RZ, R17, R28 ;  /* 0x00000011ff027219 */ /* 0x000fe4000001161c */
[----:B------:R-:W-:Y:S02]  /*1130*/  LOP3.LUT R7, R16, R7, RZ, 0xfc, !PT ;  /* 0x0000000710077212 */ /* 0x000fe400078efcff */
[----:B------:R-:W-:-:S07]  /*1140*/  LOP3.LUT R2, R27, R2, RZ, 0xfc, !PT ;  /* 0x000000021b027212 */ /* 0x000fce00078efcff */
.L_x_6:
[----:B------:R-:W-:Y:S01]  /*1150*/  IMAD.WIDE.U32 R26, R7, 0x2168c235, RZ ;  /* 0x2168c235071a7825 */ /* 0x000fe200078e00ff */
[----:B------:R-:W-:-:S03]  /*1160*/  SHF.R.U32.HI R5, RZ, 0x1e, R5 ;  /* 0x0000001eff057819 */ /* 0x000fc60000011605 */
[----:B------:R-:W-:Y:S01]  /*1170*/  IMAD.MOV.U32 R16, RZ, RZ, R27 ;  /* 0x000000ffff107224 */ /* 0x000fe200078e001b */
[----:B------:R-:W-:Y:S01]  /*1180*/  IADD3 RZ, P1, PT, R26, R26, RZ ;  /* 0x0000001a1aff7210 */ /* 0x000fe20007f3e0ff */
[----:B------:R-:W-:Y:S01]  /*1190*/  IMAD.MOV.U32 R17, RZ, RZ, RZ ;  /* 0x000000ffff117224 */ /* 0x000fe200078e00ff */
[----:B------:R-:W-:Y:S01]  /*11a0*/  LEA.HI R4, R4, R5, RZ, 0x1 ;  /* 0x0000000504047211 */ /* 0x000fe200078f08ff */
[----:B------:R-:W-:Y:S02]  /*11b0*/  IMAD R27, R2, -0x36f0255e, RZ ;  /* 0xc90fdaa2021b7824 */ /* 0x000fe400078e02ff */
[----:B------:R-:W-:-:S04]  /*11c0*/  IMAD.WIDE.U32 R16, R7, -0x36f0255e, R16 ;  /* 0xc90fdaa207107825 */ /* 0x000fc800078e0010 */
[----:B------:R-:W-:-:S04]  /*11d0*/  IMAD.HI.U32 R7, R2, -0x36f0255e, RZ ;  /* 0xc90fdaa202077827 */ /* 0x000fc800078e00ff */
[----:B------:R-:W-:-:S04]  /*11e0*/  IMAD.WIDE.U32 R16, P2, R2, 0x2168c235, R16 ;  /* 0x2168c23502107825 */ /* 0x000fc80007840010 */
[----:B------:R-:W-:Y:S01]  /*11f0*/  IMAD.X R2, RZ, RZ, R7, P2 ;  /* 0x000000ffff027224 */ /* 0x000fe200010e0607 */
[----:B------:R-:W-:Y:S02]  /*1200*/  IADD3 R7, P2, PT, R27, R17, RZ ;  /* 0x000000111b077210 */ /* 0x000fe40007f5e0ff */
[----:B------:R-:W-:Y:S02]  /*1210*/  IADD3.X RZ, P1, PT, R16, R16, RZ, P1, !PT ;  /* 0x0000001010ff7210 */ /* 0x000fe40000f3e4ff */
[C---:B------:R-:W-:Y:S01]  /*1220*/  ISETP.GT.U32.AND P3, PT, R7.reuse, RZ, PT ;  /* 0x000000ff0700720c */ /* 0x040fe20003f64070 */
[----:B------:R-:W-:Y:S01]  /*1230*/  IMAD.X R2, RZ, RZ, R2, P2 ;  /* 0x000000ffff027224 */ /* 0x000fe200010e0602 */
[----:B------:R-:W-:-:S04]  /*1240*/  IADD3.X R16, P2, PT, R7, R7, RZ, P1, !PT ;  /* 0x0000000707107210 */ /* 0x000fc80000f5e4ff */
[C---:B------:R-:W-:Y:S01]  /*1250*/  ISETP.GT.AND.EX P1, PT, R2.reuse, RZ, PT, P3 ;  /* 0x000000ff0200720c */ /* 0x040fe20003f24330 */
[----:B------:R-:W-:-:S03]  /*1260*/  IMAD.X R17, R2, 0x1, R2, P2 ;  /* 0x0000000102117824 */ /* 0x000fc600010e0602 */
[----:B------:R-:W-:Y:S02]  /*1270*/  SEL R7, R16, R7, P1 ;  /* 0x0000000710077207 */ /* 0x000fe40000800000 */
[----:B------:R-:W-:Y:S02]  /*1280*/  SEL R16, R17, R2, P1 ;  /* 0x0000000211107207 */ /* 0x000fe40000800000 */
[----:B------:R-:W-:Y:S02]  /*1290*/  IADD3 R7, P2, PT, R7, 0x1, RZ ;  /* 0x0000000107077810 */ /* 0x000fe40007f5e0ff */
[----:B------:R-:W-:Y:S02]  /*12a0*/  SEL R17, RZ, 0xffffffff, !P1 ;  /* 0xffffffffff117807 */ /* 0x000fe40004800000 */
[----:B------:R-:W-:Y:S01]  /*12b0*/  LOP3.LUT P1, R2, R3, 0x80000000, RZ, 0xc0, !PT ;  /* 0x8000000003027812 */ /* 0x000fe2000782c0ff */
[----:B------:R-:W-:Y:S02]  /*12c0*/  IMAD.X R16, RZ, RZ, R16, P2 ;  /* 0x000000ffff107224 */ /* 0x000fe400010e0610 */
[----:B------:R-:W-:Y:S01]  /*12d0*/  IMAD.IADD R3, R17, 0x1, -R6 ;  /* 0x0000000111037824 */ /* 0x000fe200078e0a06 */
[----:B------:R-:W-:-:S02]  /*12e0*/  @!P0 LOP3.LUT R2, R2, 0x80000000, RZ, 0x3c, !PT ;  /* 0x8000000002028812 */ /* 0x000fc400078e3cff */
[----:B------:R-:W-:Y:S01]  /*12f0*/  SHF.R.U64 R7, R7, 0xa, R16 ;  /* 0x0000000a07077819 */ /* 0x000fe20000001210 */
[----:B------:R-:W-:-:S03]  /*1300*/  IMAD.SHL.U32 R3, R3, 0x100000, RZ ;  /* 0x0010000003037824 */ /* 0x000fc600078e00ff */
[----:B------:R-:W-:-:S03]  /*1310*/  IADD3 R7, P2, PT, R7, 0x1, RZ ;  /* 0x0000000107077810 */ /* 0x000fc60007f5e0ff */
[----:B------:R-:W-:Y:S01]  /*1320*/  @P1 IMAD.MOV R4, RZ, RZ, -R4 ;  /* 0x000000ffff041224 */ /* 0x000fe200078e0a04 */
[----:B------:R-:W-:-:S04]  /*1330*/  LEA.HI.X R16, R16, RZ, RZ, 0x16, P2 ;  /* 0x000000ff10107211 */ /* 0x000fc800010fb4ff */
[--C-:B------:R-:W-:Y:S02]  /*1340*/  SHF.R.U64 R6, R7, 0x1, R16.reuse ;  /* 0x0000000107067819 */ /* 0x100fe40000001210 */
[----:B------:R-:W-:Y:S02]  /*1350*/  SHF.R.U32.HI R16, RZ, 0x1, R16 ;  /* 0x00000001ff107819 */ /* 0x000fe40000011610 */
[----:B------:R-:W-:-:S04]  /*1360*/  IADD3 R6, P2, P3, RZ, RZ, R6 ;  /* 0x000000ffff067210 */ /* 0x000fc80007b5e006 */
[----:B------:R-:W-:-:S04]  /*1370*/  IADD3.X R3, PT, PT, R3, 0x3fe00000, R16, P2, P3 ;  /* 0x3fe0000003037810 */ /* 0x000fc800017e6410 */
[----:B------:R-:W-:-:S07]  /*1380*/  LOP3.LUT R3, R3, R2, RZ, 0xfc, !PT ;  /* 0x0000000203037212 */ /* 0x000fce00078efcff */
.L_x_3:
[----:B------:R-:W-:Y:S02]  /*1390*/  IMAD.MOV.U32 R7, RZ, RZ, R3 ;  /* 0x000000ffff077224 */ /* 0x000fe400078e0003 */
[----:B------:R-:W-:Y:S02]  /*13a0*/  IMAD.MOV.U32 R2, RZ, RZ, R0 ;  /* 0x000000ffff027224 */ /* 0x000fe400078e0000 */
[----:B------:R-:W-:-:S04]  /*13b0*/  IMAD.MOV.U32 R3, RZ, RZ, 0x0 ;  /* 0x00000000ff037424 */ /* 0x000fc800078e00ff */
[----:B------:R-:W-:Y:S05]  /*13c0*/  RET.REL.NODEC R2 `(rx_kernel) ;  /* 0xffffffec020c7950 */ /* 0x000fea0003c3ffff */
.L_x_7:
[----:B------:R-:W-:-:S00]  /*13d0*/  BRA `(.L_x_7) ;  /* 0xfffffffc00fc7947 */ /* 0x000fc0000383ffff */
[----:B------:R-:W-:-:S00]  /*13e0*/  NOP ;  /* 0x0000000000007918 */ /* 0x000fc00000000000 */
        /* <DEDUP_REMOVED lines=9> */
.L_x_8:


//--------------------- .nv.global.init           --------------------------
	.section	.nv.global.init,"aw",@progbits
	.align	16
.nv.global.init:
	.type		__cudart_sin_cos_coeffs,@object
	.size		__cudart_sin_cos_coeffs,(__cudart_i2opi_d - __cudart_sin_cos_coeffs)
__cudart_sin_cos_coeffs:
        /*0000*/ 	.byte	0x46, 0xd2, 0xb0, 0x2c, 0xf1, 0xe5, 0x5a, 0xbe, 0x92, 0xe3, 0xac, 0x69, 0xe3, 0x1d, 0xc7, 0x3e
        /*0010*/ 	.byte	0xa1, 0x62, 0xdb, 0x19, 0xa0, 0x01, 0x2a, 0xbf, 0x18, 0x08, 0x11, 0x11, 0x11, 0x11, 0x81, 0x3f
        /*0020*/ 	.byte	0x54, 0x55, 0x55, 0x55, 0x55, 0x55, 0xc5, 0xbf, 0x00, 0x00, 0x00, 0x00, 0x00, 0x00, 0x00, 0x00
        /*0030*/ 	.byte	0x00, 0x00, 0x00, 0x00, 0x00, 0x00, 0x00, 0x00, 0x64, 0x81, 0xfd, 0x20, 0x83, 0xff, 0xa8, 0xbd
        /*0040*/ 	.byte	0x28, 0x85, 0xef, 0xc1, 0xa7, 0xee, 0x21, 0x3e, 0xd9, 0xe6, 0x06, 0x8e, 0x4f, 0x7e, 0x92, 0xbe
        /*0050*/ 	.byte	0xe9, 0xbc, 0xdd, 0x19, 0xa0, 0x01, 0xfa, 0x3e, 0x47, 0x5d, 0xc1, 0x16, 0x6c, 0xc1, 0x56, 0xbf
        /*0060*/ 	.byte	0x51, 0x55, 0x55, 0x55, 0x55, 0x55, 0xa5, 0x3f, 0x00, 0x00, 0x00, 0x00, 0x00, 0x00, 0xe0, 0xbf
        /*0070*/ 	.byte	0x00, 0x00, 0x00, 0x00, 0x00, 0x00, 0xf0, 0x3f, 0x00, 0x00, 0x00, 0x00, 0x00, 0x00, 0x00, 0x00
	.type		__cudart_i2opi_d,@object
	.size		__cudart_i2opi_d,(.L_0 - __cudart_i2opi_d)
__cudart_i2opi_d:
        /* <DEDUP_REMOVED lines=9> */
.L_0:


//--------------------- .nv.shared.reserved.0     --------------------------
	.section	.nv.shared.reserved.0,"aw",@nobits
	.weak		__nv_reservedSMEM_offset_0_alias
	.size		__nv_reservedSMEM_offset_0_alias, 0, 64
	.other		__nv_reservedSMEM_offset_0_alias,@"STO_CUDA_RESERVED_SHARED STV_DEFAULT"
__nv_reservedSMEM_offset_0_alias:
	.zero		0
	.zero		64


//--------------------- .nv.constant0.rx_kernel   --------------------------
	.section	.nv.constant0.rx_kernel,"a",@progbits
	.sectionflags	@""
	.align	4
.nv.constant0.rx_kernel:
	.zero		920


//--------------------- SYMBOLS --------------------------

	.type		.nv.reservedSmem.offset0,@object
	.size		.nv.reservedSmem.offset0,0x4
